//
// Generated by NVIDIA NVVM Compiler
//
// Compiler Build ID: CL-36424714
// Cuda compilation tools, release 13.0, V13.0.88
// Based on NVVM 20.0.0
//

.version 9.0
.target sm_100
.address_size 64

	// .globl	addone
.global .align 4 .b8 ones[40];

.visible .entry addone(
	.param .u64 .ptr .align 1 addone_param_0,
	.param .u32 addone_param_1
)
{
	.reg .pred 	%p<2>;
	.reg .b32 	%r<12>;
	.reg .b32 	%f<4>;
	.reg .b64 	%rd<8>;

	ld.param.u64 	%rd1, [addone_param_0];
	ld.param.u32 	%r2, [addone_param_1];
	mov.u32 	%r3, %ntid.x;
	mov.u32 	%r4, %ctaid.x;
	mov.u32 	%r5, %tid.x;
	mad.lo.s32 	%r1, %r3, %r4, %r5;
	setp.ge.s32 	%p1, %r1, %r2;
	@%p1 bra 	$L__BB0_2;
	cvta.to.global.u64 	%rd2, %rd1;
	mul.hi.s32 	%r6, %r1, 1717986919;
	shr.u32 	%r7, %r6, 31;
	shr.s32 	%r8, %r6, 2;
	add.s32 	%r9, %r8, %r7;
	mul.lo.s32 	%r10, %r9, 10;
	sub.s32 	%r11, %r1, %r10;
	mul.wide.s32 	%rd3, %r11, 4;
	mov.u64 	%rd4, ones;
	add.s64 	%rd5, %rd4, %rd3;
	ld.global.f32 	%f1, [%rd5];
	mul.wide.s32 	%rd6, %r1, 4;
	add.s64 	%rd7, %rd2, %rd6;
	ld.global.f32 	%f2, [%rd7];
	add.f32 	%f3, %f1, %f2;
	st.global.f32 	[%rd7], %f3;
$L__BB0_2:
	ret;

}


// ===== COMPILED SASS (sm_100) =====

	.target	sm_100

	.elftype	@"ET_EXEC"


//--------------------- .note.nv.tkinfo           --------------------------
	.section	.note.nv.tkinfo,"",@"SHT_NOTE"
	.sectionflags	@"SHF_NOTE_NV_TKINFO"
	.tkinfo
        /*0018*/ 	.word	0x00000002
        /*0030*/ 	.string	""
        /*0030*/ 	.string	"ptxas"
        /*0030*/ 	.string	"Cuda compilation tools, release 13.0, V13.0.88"
        /*0030*/ 	.string	"Build cuda_13.0.r13.0/compiler.36424714_0"
        /*0030*/ 	.string	"-arch sm_100 -m 64 "



//--------------------- .note.nv.cuinfo           --------------------------
	.section	.note.nv.cuinfo,"",@"SHT_NOTE"
	.sectionflags	@"SHF_NOTE_NV_CUINFO"
        /*0018*/ 	.short	0x0002
        /*001a*/ 	.short	0x0064
        /*001c*/ 	.short	0x0082
	.zero		2


//--------------------- .nv.info                  --------------------------
	.section	.nv.info,"",@"SHT_CUDA_INFO"
	.align	4


	//----- nvinfo : EIATTR_REGCOUNT
	.align		4
        /*0000*/ 	.byte	0x04, 0x2f
        /*0002*/ 	.short	(.L_2 - .L_1)
	.align		4
.L_1:
        /*0004*/ 	.word	index@(addone)
        /*0008*/ 	.word	0x0000000c


	//----- nvinfo : EIATTR_FRAME_SIZE
	.align		4
.L_2:
        /*000c*/ 	.byte	0x04, 0x11
        /*000e*/ 	.short	(.L_4 - .L_3)
	.align		4
.L_3:
        /*0010*/ 	.word	index@(addone)
        /*0014*/ 	.word	0x00000000


	//----- nvinfo : EIATTR_MIN_STACK_SIZE
	.align		4
.L_4:
        /*0018*/ 	.byte	0x04, 0x12
        /*001a*/ 	.short	(.L_6 - .L_5)
	.align		4
.L_5:
        /*001c*/ 	.word	index@(addone)
        /*0020*/ 	.word	0x00000000
.L_6:


//--------------------- .nv.compat                --------------------------
	.section	.nv.compat,"",@"SHT_CUDA_COMPAT_INFO"
	.align	4
        /*0000*/ 	.byte	0x02, 0x09, 0x00, 0x00, 0x02, 0x02, 0x01, 0x00, 0x02, 0x05, 0x05, 0x00, 0x03, 0x07, 0x01, 0x01
        /*0010*/ 	.byte	0x02, 0x03, 0x00, 0x00, 0x02, 0x06, 0x01, 0x00, 0x04, 0x0b, 0x08, 0x00, 0x09, 0x00, 0x00, 0x00
        /*0020*/ 	.byte	0x00, 0x00, 0x00, 0x00


//--------------------- .nv.info.addone           --------------------------
	.section	.nv.info.addone,"",@"SHT_CUDA_INFO"
	.sectionflags	@""
	.align	4


	//----- nvinfo : EIATTR_CUDA_API_VERSION
	.align		4
        /*0000*/ 	.byte	0x04, 0x37
        /*0002*/ 	.short	(.L_8 - .L_7)
.L_7:
        /*0004*/ 	.word	0x00000082


	//----- nvinfo : EIATTR_KPARAM_INFO
	.align		4
.L_8:
        /*0008*/ 	.byte	0x04, 0x17
        /*000a*/ 	.short	(.L_10 - .L_9)
.L_9:
        /*000c*/ 	.word	0x00000000
        /*0010*/ 	.short	0x0001
        /*0012*/ 	.short	0x0008
        /*0014*/ 	.byte	0x00, 0xf0, 0x11, 0x00


	//----- nvinfo : EIATTR_KPARAM_INFO
	.align		4
.L_10:
        /*0018*/ 	.byte	0x04, 0x17
        /*001a*/ 	.short	(.L_12 - .L_11)
.L_11:
        /*001c*/ 	.word	0x00000000
        /*0020*/ 	.short	0x0000
        /*0022*/ 	.short	0x0000
        /*0024*/ 	.byte	0x00, 0xf5, 0x21, 0x00


	//----- nvinfo : EIATTR_SPARSE_MMA_MASK
	.align		4
.L_12:
        /*0028*/ 	.byte	0x03, 0x50
        /*002a*/ 	.short	0x0000


	//----- nvinfo : EIATTR_MAXREG_COUNT
	.align		4
        /*002c*/ 	.byte	0x03, 0x1b
        /*002e*/ 	.short	0x00ff


	//----- nvinfo : EIATTR_MERCURY_ISA_VERSION
	.align		4
        /*0030*/ 	.byte	0x03, 0x5f
        /*0032*/ 	.short	0x0101


	//----- nvinfo : EIATTR_VRC_CTA_INIT_COUNT
	.align		4
        /*0034*/ 	.byte	0x02, 0x4a
	.zero		1
	.zero		1


	//----- nvinfo : EIATTR_EXIT_INSTR_OFFSETS
	.align		4
        /*0038*/ 	.byte	0x04, 0x1c
        /*003a*/ 	.short	(.L_14 - .L_13)


	//   ....[0]....
.L_13:
        /*003c*/ 	.word	0x00000070


	//   ....[1]....
        /*0040*/ 	.word	0x00000150


	//----- nvinfo : EIATTR_CBANK_PARAM_SIZE
	.align		4
.L_14:
        /*0044*/ 	.byte	0x03, 0x19
        /*0046*/ 	.short	0x000c


	//----- nvinfo : EIATTR_PARAM_CBANK
	.align		4
        /*0048*/ 	.byte	0x04, 0x0a
        /*004a*/ 	.short	(.L_16 - .L_15)
	.align		4
.L_15:
        /*004c*/ 	.word	index@(.nv.constant0.addone)
        /*0050*/ 	.short	0x0380
        /*0052*/ 	.short	0x000c


	//----- nvinfo : EIATTR_SW_WAR
	.align		4
.L_16:
        /*0054*/ 	.byte	0x04, 0x36
        /*0056*/ 	.short	(.L_18 - .L_17)
.L_17:
        /*0058*/ 	.word	0x00000008
.L_18:


//--------------------- .nv.callgraph             --------------------------
	.section	.nv.callgraph,"",@"SHT_CUDA_CALLGRAPH"
	.align	4
	.sectionentsize	8
	.align		4
        /*0000*/ 	.word	0x00000000
	.align		4
        /*0004*/ 	.word	0xffffffff
	.align		4
        /*0008*/ 	.word	0x00000000
	.align		4
        /*000c*/ 	.word	0xfffffffe
	.align		4
        /*0010*/ 	.word	0x00000000
	.align		4
        /*0014*/ 	.word	0xfffffffd
	.align		4
        /*0018*/ 	.word	0x00000000
	.align		4
        /*001c*/ 	.word	0xfffffffc


//--------------------- .nv.constant4             --------------------------
	.section	.nv.constant4,"a",@progbits
	.align	8
	.align		8
.nv.constant4:
        /*0000*/ 	.dword	ones


//--------------------- .text.addone              --------------------------
	.section	.text.addone,"ax",@progbits
	.align	128
        .global         addone
        .type           addone,@function
        .size           addone,(.L_x_1 - addone)
        .other          addone,@"STO_CUDA_ENTRY STV_DEFAULT"
addone:
.text.addone:
[----:B------:R-:W-:Y:S01]  /*0000*/  LDC R1, c[0x0][0x37c] ;  /* 0x0000df00ff017b82 */ /* 0x000fe20000000800 */
[----:B------:R-:W0:Y:S01]  /*0010*/  S2R R7, SR_CTAID.X ;  /* 0x0000000000077919 */ /* 0x000e220000002500 */
[----:B------:R-:W0:Y:S01]  /*0020*/  LDCU UR4, c[0x0][0x360] ;  /* 0x00006c00ff0477ac */ /* 0x000e220008000800 */
[----:B------:R-:W0:Y:S01]  /*0030*/  S2R R0, SR_TID.X ;  /* 0x0000000000007919 */ /* 0x000e220000002100 */
[----:B------:R-:W1:Y:S01]  /*0040*/  LDCU UR5, c[0x0][0x388] ;  /* 0x00007100ff0577ac */ /* 0x000e620008000800 */
[----:B0-----:R-:W-:-:S05]  /*0050*/  IMAD R7, R7, UR4, R0 ;  /* 0x0000000407077c24 */ /* 0x001fca000f8e0200 */
[----:B-1----:R-:W-:-:S13]  /*0060*/  ISETP.GE.AND P0, PT, R7, UR5, PT ;  /* 0x0000000507007c0c */ /* 0x002fda000bf06270 */
[----:B------:R-:W-:Y:S05]  /*0070*/  @P0 EXIT ;  /* 0x000000000000094d */ /* 0x000fea0003800000 */
[----:B------:R-:W0:Y:S01]  /*0080*/  LDC.64 R2, c[0x4][RZ] ;  /* 0x01000000ff027b82 */ /* 0x000e220000000a00 */
[----:B------:R-:W-:Y:S01]  /*0090*/  IMAD.HI R0, R7, 0x66666667, RZ ;  /* 0x6666666707007827 */ /* 0x000fe200078e02ff */
[----:B------:R-:W1:Y:S04]  /*00a0*/  LDCU.64 UR4, c[0x0][0x358] ;  /* 0x00006b00ff0477ac */ /* 0x000e680008000a00 */
[----:B------:R-:W-:Y:S02]  /*00b0*/  SHF.R.U32.HI R9, RZ, 0x1f, R0 ;  /* 0x0000001fff097819 */ /* 0x000fe40000011600 */
[----:B------:R-:W2:Y:S02]  /*00c0*/  LDC.64 R4, c[0x0][0x380] ;  /* 0x0000e000ff047b82 */ /* 0x000ea40000000a00 */
[----:B------:R-:W-:-:S05]  /*00d0*/  LEA.HI.SX32 R0, R0, R9, 0x1e ;  /* 0x0000000900007211 */ /* 0x000fca00078ff2ff */
[----:B------:R-:W-:-:S04]  /*00e0*/  IMAD R9, R0, -0xa, R7 ;  /* 0xfffffff600097824 */ /* 0x000fc800078e0207 */
[----:B0-----:R-:W-:-:S06]  /*00f0*/  IMAD.WIDE R2, R9, 0x4, R2 ;  /* 0x0000000409027825 */ /* 0x001fcc00078e0202 */
[----:B-1----:R-:W3:Y:S01]  /*0100*/  LDG.E R2, desc[UR4][R2.64] ;  /* 0x0000000402027981 */ /* 0x002ee2000c1e1900 */
[----:B--2---:R-:W-:-:S05]  /*0110*/  IMAD.WIDE R4, R7, 0x4, R4 ;  /* 0x0000000407047825 */ /* 0x004fca00078e0204 */
[----:B------:R-:W3:Y:S02]  /*0120*/  LDG.E R7, desc[UR4][R4.64] ;  /* 0x0000000404077981 */ /* 0x000ee4000c1e1900 */
[----:B---3--:R-:W-:-:S05]  /*0130*/  FADD R7, R2, R7 ;  /* 0x0000000702077221 */ /* 0x008fca0000000000 */
[----:B------:R-:W-:Y:S01]  /*0140*/  STG.E desc[UR4][R4.64], R7 ;  /* 0x0000000704007986 */ /* 0x000fe2000c101904 */
[----:B------:R-:W-:Y:S05]  /*0150*/  EXIT ;  /* 0x000000000000794d */ /* 0x000fea0003800000 */
.L_x_0:
[----:B------:R-:W-:-:S00]  /*0160*/  BRA `(.L_x_0) ;  /* 0xfffffffc00fc7947 */ /* 0x000fc0000383ffff */
[----:B------:R-:W-:-:S00]  /*0170*/  NOP ;  /* 0x0000000000007918 */ /* 0x000fc00000000000 */
        /* <DEDUP_REMOVED lines=8> */
.L_x_1:


//--------------------- .nv.shared.reserved.0     --------------------------
	.section	.nv.shared.reserved.0,"aw",@nobits
	.weak		__nv_reservedSMEM_offset_0_alias
	.size		__nv_reservedSMEM_offset_0_alias, 0, 64
	.other		__nv_reservedSMEM_offset_0_alias,@"STO_CUDA_RESERVED_SHARED STV_DEFAULT"
__nv_reservedSMEM_offset_0_alias:
	.zero		0
	.zero		64


//--------------------- .nv.global                --------------------------
	.section	.nv.global,"aw",@nobits
	.align	4
.nv.global:
	.type		ones,@object
	.size		ones,(.L_0 - ones)
ones:
	.zero		40
.L_0:


//--------------------- .nv.constant0.addone      --------------------------
	.section	.nv.constant0.addone,"a",@progbits
	.sectionflags	@""
	.align	4
.nv.constant0.addone:
	.zero		908


//--------------------- SYMBOLS --------------------------

	.type		.nv.reservedSmem.offset0,@object
	.size		.nv.reservedSmem.offset0,0x4
